//
// Generated by NVIDIA NVVM Compiler
//
// Compiler Build ID: CL-36424714
// Cuda compilation tools, release 13.0, V13.0.88
// Based on NVVM 20.0.0
//

.version 9.0
.target sm_100
.address_size 64

	// .globl	_Z10simulationPdS_

.visible .entry _Z10simulationPdS_(
	.param .u64 .ptr .align 1 _Z10simulationPdS__param_0,
	.param .u64 .ptr .align 1 _Z10simulationPdS__param_1
)
{
	.reg .pred 	%p<2>;
	.reg .b32 	%r<11>;
	.reg .b64 	%rd<9>;
	.reg .b64 	%fd<10>;

	ld.param.u64 	%rd1, [_Z10simulationPdS__param_0];
	ld.param.u64 	%rd2, [_Z10simulationPdS__param_1];
	cvta.to.global.u64 	%rd3, %rd2;
	mov.u32 	%r1, %tid.x;
	mov.u32 	%r2, %ctaid.x;
	mov.u32 	%r3, %ntid.x;
	mul.lo.s32 	%r4, %r2, %r3;
	add.s32 	%r5, %r4, %r1;
	mul.lo.s32 	%r6, %r5, 20;
	mul.wide.s32 	%rd4, %r6, 8;
	add.s64 	%rd5, %rd3, %rd4;
	ld.global.f64 	%fd1, [%rd5];
	ld.global.f64 	%fd2, [%rd5+8];
	ld.global.f64 	%fd3, [%rd5+16];
	ld.global.f64 	%fd4, [%rd5+24];
	mul.f64 	%fd5, %fd1, 0d4024000000000000;
	cvt.rzi.s32.f64 	%r7, %fd5;
	setp.lt.f64 	%p1, %fd2, 0d3FE0000000000000;
	selp.f64 	%fd6, 0d3FF4000000000000, 0d3FF0000000000000, %p1;
	mov.f64 	%fd7, 0d3FF0000000000000;
	sub.f64 	%fd8, %fd7, %fd4;
	cvta.to.global.u64 	%rd6, %rd1;
	shl.b32 	%r8, %r1, 2;
	shl.b32 	%r9, %r4, 2;
	add.s32 	%r10, %r9, %r8;
	cvt.rn.f64.s32 	%fd9, %r7;
	mul.wide.s32 	%rd7, %r10, 8;
	add.s64 	%rd8, %rd6, %rd7;
	st.global.f64 	[%rd8], %fd9;
	st.global.f64 	[%rd8+8], %fd6;
	st.global.f64 	[%rd8+16], %fd3;
	st.global.f64 	[%rd8+24], %fd8;
	ret;

}


// ===== COMPILED SASS (sm_100) =====

	.target	sm_100

	.elftype	@"ET_EXEC"


//--------------------- .note.nv.tkinfo           --------------------------
	.section	.note.nv.tkinfo,"",@"SHT_NOTE"
	.sectionflags	@"SHF_NOTE_NV_TKINFO"
	.tkinfo
        /*0018*/ 	.word	0x00000002
        /*0030*/ 	.string	""
        /*0030*/ 	.string	"ptxas"
        /*0030*/ 	.string	"Cuda compilation tools, release 13.0, V13.0.88"
        /*0030*/ 	.string	"Build cuda_13.0.r13.0/compiler.36424714_0"
        /*0030*/ 	.string	"-arch sm_100 -m 64 "



//--------------------- .note.nv.cuinfo           --------------------------
	.section	.note.nv.cuinfo,"",@"SHT_NOTE"
	.sectionflags	@"SHF_NOTE_NV_CUINFO"
        /*0018*/ 	.short	0x0002
        /*001a*/ 	.short	0x0064
        /*001c*/ 	.short	0x0082
	.zero		2


//--------------------- .nv.info                  --------------------------
	.section	.nv.info,"",@"SHT_CUDA_INFO"
	.align	4


	//----- nvinfo : EIATTR_REGCOUNT
	.align		4
        /*0000*/ 	.byte	0x04, 0x2f
        /*0002*/ 	.short	(.L_1 - .L_0)
	.align		4
.L_0:
        /*0004*/ 	.word	index@(_Z10simulationPdS_)
        /*0008*/ 	.word	0x00000014


	//----- nvinfo : EIATTR_FRAME_SIZE
	.align		4
.L_1:
        /*000c*/ 	.byte	0x04, 0x11
        /*000e*/ 	.short	(.L_3 - .L_2)
	.align		4
.L_2:
        /*0010*/ 	.word	index@(_Z10simulationPdS_)
        /*0014*/ 	.word	0x00000000


	//----- nvinfo : EIATTR_MIN_STACK_SIZE
	.align		4
.L_3:
        /*0018*/ 	.byte	0x04, 0x12
        /*001a*/ 	.short	(.L_5 - .L_4)
	.align		4
.L_4:
        /*001c*/ 	.word	index@(_Z10simulationPdS_)
        /*0020*/ 	.word	0x00000000
.L_5:


//--------------------- .nv.compat                --------------------------
	.section	.nv.compat,"",@"SHT_CUDA_COMPAT_INFO"
	.align	4
        /*0000*/ 	.byte	0x02, 0x09, 0x00, 0x00, 0x02, 0x02, 0x01, 0x00, 0x02, 0x05, 0x05, 0x00, 0x03, 0x07, 0x01, 0x01
        /*0010*/ 	.byte	0x02, 0x03, 0x00, 0x00, 0x02, 0x06, 0x01, 0x00, 0x04, 0x0b, 0x08, 0x00, 0x01, 0x00, 0x00, 0x00
        /*0020*/ 	.byte	0x00, 0x00, 0x00, 0x00


//--------------------- .nv.info._Z10simulationPdS_ --------------------------
	.section	.nv.info._Z10simulationPdS_,"",@"SHT_CUDA_INFO"
	.sectionflags	@""
	.align	4


	//----- nvinfo : EIATTR_CUDA_API_VERSION
	.align		4
        /*0000*/ 	.byte	0x04, 0x37
        /*0002*/ 	.short	(.L_7 - .L_6)
.L_6:
        /*0004*/ 	.word	0x00000082


	//----- nvinfo : EIATTR_KPARAM_INFO
	.align		4
.L_7:
        /*0008*/ 	.byte	0x04, 0x17
        /*000a*/ 	.short	(.L_9 - .L_8)
.L_8:
        /*000c*/ 	.word	0x00000000
        /*0010*/ 	.short	0x0001
        /*0012*/ 	.short	0x0008
        /*0014*/ 	.byte	0x00, 0xf5, 0x21, 0x00


	//----- nvinfo : EIATTR_KPARAM_INFO
	.align		4
.L_9:
        /*0018*/ 	.byte	0x04, 0x17
        /*001a*/ 	.short	(.L_11 - .L_10)
.L_10:
        /*001c*/ 	.word	0x00000000
        /*0020*/ 	.short	0x0000
        /*0022*/ 	.short	0x0000
        /*0024*/ 	.byte	0x00, 0xf5, 0x21, 0x00


	//----- nvinfo : EIATTR_SPARSE_MMA_MASK
	.align		4
.L_11:
        /*0028*/ 	.byte	0x03, 0x50
        /*002a*/ 	.short	0x0000


	//----- nvinfo : EIATTR_MAXREG_COUNT
	.align		4
        /*002c*/ 	.byte	0x03, 0x1b
        /*002e*/ 	.short	0x00ff


	//----- nvinfo : EIATTR_MERCURY_ISA_VERSION
	.align		4
        /*0030*/ 	.byte	0x03, 0x5f
        /*0032*/ 	.short	0x0101


	//----- nvinfo : EIATTR_VRC_CTA_INIT_COUNT
	.align		4
        /*0034*/ 	.byte	0x02, 0x4a
	.zero		1
	.zero		1


	//----- nvinfo : EIATTR_EXIT_INSTR_OFFSETS
	.align		4
        /*0038*/ 	.byte	0x04, 0x1c
        /*003a*/ 	.short	(.L_13 - .L_12)


	//   ....[0]....
.L_12:
        /*003c*/ 	.word	0x000001c0


	//----- nvinfo : EIATTR_CBANK_PARAM_SIZE
	.align		4
.L_13:
        /*0040*/ 	.byte	0x03, 0x19
        /*0042*/ 	.short	0x0010


	//----- nvinfo : EIATTR_PARAM_CBANK
	.align		4
        /*0044*/ 	.byte	0x04, 0x0a
        /*0046*/ 	.short	(.L_15 - .L_14)
	.align		4
.L_14:
        /*0048*/ 	.word	index@(.nv.constant0._Z10simulationPdS_)
        /*004c*/ 	.short	0x0380
        /*004e*/ 	.short	0x0010


	//----- nvinfo : EIATTR_SW_WAR
	.align		4
.L_15:
        /*0050*/ 	.byte	0x04, 0x36
        /*0052*/ 	.short	(.L_17 - .L_16)
.L_16:
        /*0054*/ 	.word	0x00000008
.L_17:


//--------------------- .nv.callgraph             --------------------------
	.section	.nv.callgraph,"",@"SHT_CUDA_CALLGRAPH"
	.align	4
	.sectionentsize	8
	.align		4
        /*0000*/ 	.word	0x00000000
	.align		4
        /*0004*/ 	.word	0xffffffff
	.align		4
        /*0008*/ 	.word	0x00000000
	.align		4
        /*000c*/ 	.word	0xfffffffe
	.align		4
        /*0010*/ 	.word	0x00000000
	.align		4
        /*0014*/ 	.word	0xfffffffd
	.align		4
        /*0018*/ 	.word	0x00000000
	.align		4
        /*001c*/ 	.word	0xfffffffc


//--------------------- .text._Z10simulationPdS_  --------------------------
	.section	.text._Z10simulationPdS_,"ax",@progbits
	.align	128
        .global         _Z10simulationPdS_
        .type           _Z10simulationPdS_,@function
        .size           _Z10simulationPdS_,(.L_x_1 - _Z10simulationPdS_)
        .other          _Z10simulationPdS_,@"STO_CUDA_ENTRY STV_DEFAULT"
_Z10simulationPdS_:
.text._Z10simulationPdS_:
[----:B------:R-:W-:Y:S01]  /*0000*/  LDC R1, c[0x0][0x37c] ;  /* 0x0000df00ff017b82 */ /* 0x000fe20000000800 */
[----:B------:R-:W0:Y:S07]  /*0010*/  S2R R0, SR_TID.X ;  /* 0x0000000000007919 */ /* 0x000e2e0000002100 */
[----:B------:R-:W0:Y:S01]  /*0020*/  S2UR UR6, SR_CTAID.X ;  /* 0x00000000000679c3 */ /* 0x000e220000002500 */
[----:B------:R-:W1:Y:S07]  /*0030*/  LDCU.64 UR4, c[0x0][0x358] ;  /* 0x00006b00ff0477ac */ /* 0x000e6e0008000a00 */
[----:B------:R-:W0:Y:S08]  /*0040*/  LDC R5, c[0x0][0x360] ;  /* 0x0000d800ff057b82 */ /* 0x000e300000000800 */
[----:B------:R-:W2:Y:S08]  /*0050*/  LDC.64 R2, c[0x0][0x388] ;  /* 0x0000e200ff027b82 */ /* 0x000eb00000000a00 */
[----:B------:R-:W3:Y:S01]  /*0060*/  LDC.64 R14, c[0x0][0x380] ;  /* 0x0000e000ff0e7b82 */ /* 0x000ee20000000a00 */
[----:B0-----:R-:W-:-:S04]  /*0070*/  IMAD R0, R5, UR6, R0 ;  /* 0x0000000605007c24 */ /* 0x001fc8000f8e0200 */
[----:B------:R-:W-:-:S04]  /*0080*/  IMAD R5, R0, 0x14, RZ ;  /* 0x0000001400057824 */ /* 0x000fc800078e02ff */
[----:B--2---:R-:W-:-:S05]  /*0090*/  IMAD.WIDE R2, R5, 0x8, R2 ;  /* 0x0000000805027825 */ /* 0x004fca00078e0202 */
[----:B-1----:R-:W2:Y:S04]  /*00a0*/  LDG.E.64 R4, desc[UR4][R2.64] ;  /* 0x0000000402047981 */ /* 0x002ea8000c1e1b00 */
[----:B------:R-:W4:Y:S04]  /*00b0*/  LDG.E.64 R6, desc[UR4][R2.64+0x8] ;  /* 0x0000080402067981 */ /* 0x000f28000c1e1b00 */
[----:B------:R-:W5:Y:S04]  /*00c0*/  LDG.E.64 R10, desc[UR4][R2.64+0x18] ;  /* 0x00001804020a7981 */ /* 0x000f68000c1e1b00 */
[----:B------:R-:W5:Y:S01]  /*00d0*/  LDG.E.64 R8, desc[UR4][R2.64+0x10] ;  /* 0x0000100402087981 */ /* 0x000f62000c1e1b00 */
[----:B------:R-:W-:-:S02]  /*00e0*/  SHF.L.U32 R17, R0, 0x2, RZ ;  /* 0x0000000200117819 */ /* 0x000fc400000006ff */
[----:B------:R-:W-:Y:S01]  /*00f0*/  MOV R0, 0x3ff40000 ;  /* 0x3ff4000000007802 */ /* 0x000fe20000000f00 */
[----:B--2---:R-:W-:Y:S02]  /*0100*/  DMUL R4, R4, 10 ;  /* 0x4024000004047828 */ /* 0x004fe40000000000 */
[----:B----4-:R-:W-:Y:S01]  /*0110*/  DSETP.GEU.AND P0, PT, R6, 0.5, PT ;  /* 0x3fe000000600742a */ /* 0x010fe20003f0e000 */
[----:B---3--:R-:W-:Y:S01]  /*0120*/  IMAD.WIDE R6, R17, 0x8, R14 ;  /* 0x0000000811067825 */ /* 0x008fe200078e020e */
[----:B------:R-:W-:Y:S01]  /*0130*/  MOV R14, RZ ;  /* 0x000000ff000e7202 */ /* 0x000fe20000000f00 */
[----:B-----5:R-:W-:-:S05]  /*0140*/  DADD R10, -R10, 1 ;  /* 0x3ff000000a0a7429 */ /* 0x020fca0000000100 */
[----:B------:R-:W0:Y:S01]  /*0150*/  F2I.F64.TRUNC R4, R4 ;  /* 0x0000000400047311 */ /* 0x000e22000030d100 */
[----:B------:R-:W-:Y:S01]  /*0160*/  FSEL R15, R0, 1.875, !P0 ;  /* 0x3ff00000000f7808 */ /* 0x000fe20004000000 */
[----:B------:R-:W-:Y:S04]  /*0170*/  STG.E.64 desc[UR4][R6.64+0x10], R8 ;  /* 0x0000100806007986 */ /* 0x000fe8000c101b04 */
[----:B------:R-:W-:Y:S04]  /*0180*/  STG.E.64 desc[UR4][R6.64+0x18], R10 ;  /* 0x0000180a06007986 */ /* 0x000fe8000c101b04 */
[----:B------:R-:W-:Y:S01]  /*0190*/  STG.E.64 desc[UR4][R6.64+0x8], R14 ;  /* 0x0000080e06007986 */ /* 0x000fe2000c101b04 */
[----:B0-----:R-:W0:Y:S03]  /*01a0*/  I2F.F64 R12, R4 ;  /* 0x00000004000c7312 */ /* 0x001e260000201c00 */
[----:B0-----:R-:W-:Y:S01]  /*01b0*/  STG.E.64 desc[UR4][R6.64], R12 ;  /* 0x0000000c06007986 */ /* 0x001fe2000c101b04 */
[----:B------:R-:W-:Y:S05]  /*01c0*/  EXIT ;  /* 0x000000000000794d */ /* 0x000fea0003800000 */
.L_x_0:
[----:B------:R-:W-:-:S00]  /*01d0*/  BRA `(.L_x_0) ;  /* 0xfffffffc00fc7947 */ /* 0x000fc0000383ffff */
[----:B------:R-:W-:-:S00]  /*01e0*/  NOP ;  /* 0x0000000000007918 */ /* 0x000fc00000000000 */
        /* <DEDUP_REMOVED lines=9> */
.L_x_1:


//--------------------- .nv.shared.reserved.0     --------------------------
	.section	.nv.shared.reserved.0,"aw",@nobits
	.weak		__nv_reservedSMEM_offset_0_alias
	.size		__nv_reservedSMEM_offset_0_alias, 0, 64
	.other		__nv_reservedSMEM_offset_0_alias,@"STO_CUDA_RESERVED_SHARED STV_DEFAULT"
__nv_reservedSMEM_offset_0_alias:
	.zero		0
	.zero		64


//--------------------- .nv.constant0._Z10simulationPdS_ --------------------------
	.section	.nv.constant0._Z10simulationPdS_,"a",@progbits
	.sectionflags	@""
	.align	4
.nv.constant0._Z10simulationPdS_:
	.zero		912


//--------------------- SYMBOLS --------------------------

	.type		.nv.reservedSmem.offset0,@object
	.size		.nv.reservedSmem.offset0,0x4
